//
// Generated by NVIDIA NVVM Compiler
//
// Compiler Build ID: CL-36424714
// Cuda compilation tools, release 13.0, V13.0.88
// Based on NVVM 20.0.0
//

.version 9.0
.target sm_100
.address_size 64

	// .globl	_Z5dgemmPfS_S_ii

.visible .entry _Z5dgemmPfS_S_ii(
	.param .u64 .ptr .align 1 _Z5dgemmPfS_S_ii_param_0,
	.param .u64 .ptr .align 1 _Z5dgemmPfS_S_ii_param_1,
	.param .u64 .ptr .align 1 _Z5dgemmPfS_S_ii_param_2,
	.param .u32 _Z5dgemmPfS_S_ii_param_3,
	.param .u32 _Z5dgemmPfS_S_ii_param_4
)
{
	.reg .pred 	%p<10>;
	.reg .b32 	%r<41>;
	.reg .b32 	%f<68>;
	.reg .b64 	%rd<53>;

	ld.param.u64 	%rd11, [_Z5dgemmPfS_S_ii_param_0];
	ld.param.u64 	%rd12, [_Z5dgemmPfS_S_ii_param_1];
	ld.param.u32 	%r19, [_Z5dgemmPfS_S_ii_param_3];
	ld.param.u32 	%r18, [_Z5dgemmPfS_S_ii_param_4];
	cvta.to.global.u64 	%rd1, %rd12;
	cvta.to.global.u64 	%rd2, %rd11;
	mov.u32 	%r20, %ctaid.x;
	mov.u32 	%r21, %ctaid.y;
	mov.u32 	%r22, %tid.x;
	mov.u32 	%r23, %tid.y;
	mad.lo.s32 	%r24, %r19, %r21, %r23;
	mul.lo.s32 	%r1, %r24, %r18;
	mad.lo.s32 	%r2, %r19, %r20, %r22;
	setp.lt.s32 	%p1, %r18, 1;
	mov.f32 	%f67, 0f00000000;
	@%p1 bra 	$L__BB0_12;
	and.b32  	%r3, %r18, 7;
	setp.lt.u32 	%p2, %r18, 8;
	mov.f32 	%f67, 0f00000000;
	mov.b32 	%r39, 0;
	@%p2 bra 	$L__BB0_4;
	and.b32  	%r39, %r18, 2147483640;
	neg.s32 	%r37, %r39;
	mul.wide.u32 	%rd13, %r18, 4;
	add.s64 	%rd3, %rd1, %rd13;
	mul.wide.u32 	%rd14, %r18, 8;
	add.s64 	%rd4, %rd1, %rd14;
	mul.wide.u32 	%rd15, %r18, 12;
	add.s64 	%rd5, %rd1, %rd15;
	mul.wide.u32 	%rd16, %r18, 16;
	add.s64 	%rd6, %rd1, %rd16;
	mul.wide.u32 	%rd17, %r18, 20;
	add.s64 	%rd7, %rd1, %rd17;
	mul.wide.u32 	%rd18, %r18, 24;
	add.s64 	%rd8, %rd1, %rd18;
	mul.wide.u32 	%rd19, %r18, 28;
	add.s64 	%rd9, %rd1, %rd19;
	mov.f32 	%f67, 0f00000000;
	shl.b32 	%r26, %r18, 3;
	mov.u32 	%r35, %r1;
	mov.u32 	%r36, %r2;
$L__BB0_3:
	.pragma "nounroll";
	mul.wide.s32 	%rd20, %r36, 4;
	add.s64 	%rd21, %rd3, %rd20;
	add.s64 	%rd22, %rd4, %rd20;
	add.s64 	%rd23, %rd5, %rd20;
	add.s64 	%rd24, %rd6, %rd20;
	add.s64 	%rd25, %rd7, %rd20;
	add.s64 	%rd26, %rd8, %rd20;
	add.s64 	%rd27, %rd9, %rd20;
	add.s64 	%rd28, %rd1, %rd20;
	mul.wide.s32 	%rd29, %r35, 4;
	add.s64 	%rd30, %rd2, %rd29;
	ld.global.f32 	%f17, [%rd30];
	ld.global.f32 	%f18, [%rd28];
	fma.rn.f32 	%f19, %f17, %f18, %f67;
	ld.global.f32 	%f20, [%rd30+4];
	ld.global.f32 	%f21, [%rd21];
	fma.rn.f32 	%f22, %f20, %f21, %f19;
	ld.global.f32 	%f23, [%rd30+8];
	ld.global.f32 	%f24, [%rd22];
	fma.rn.f32 	%f25, %f23, %f24, %f22;
	ld.global.f32 	%f26, [%rd30+12];
	ld.global.f32 	%f27, [%rd23];
	fma.rn.f32 	%f28, %f26, %f27, %f25;
	ld.global.f32 	%f29, [%rd30+16];
	ld.global.f32 	%f30, [%rd24];
	fma.rn.f32 	%f31, %f29, %f30, %f28;
	ld.global.f32 	%f32, [%rd30+20];
	ld.global.f32 	%f33, [%rd25];
	fma.rn.f32 	%f34, %f32, %f33, %f31;
	ld.global.f32 	%f35, [%rd30+24];
	ld.global.f32 	%f36, [%rd26];
	fma.rn.f32 	%f37, %f35, %f36, %f34;
	ld.global.f32 	%f38, [%rd30+28];
	ld.global.f32 	%f39, [%rd27];
	fma.rn.f32 	%f67, %f38, %f39, %f37;
	add.s32 	%r37, %r37, 8;
	add.s32 	%r36, %r36, %r26;
	add.s32 	%r35, %r35, 8;
	setp.ne.s32 	%p3, %r37, 0;
	@%p3 bra 	$L__BB0_3;
$L__BB0_4:
	setp.eq.s32 	%p4, %r3, 0;
	@%p4 bra 	$L__BB0_12;
	and.b32  	%r13, %r18, 3;
	setp.lt.u32 	%p5, %r3, 4;
	@%p5 bra 	$L__BB0_7;
	add.s32 	%r27, %r39, %r1;
	mul.wide.s32 	%rd31, %r27, 4;
	add.s64 	%rd32, %rd2, %rd31;
	ld.global.f32 	%f41, [%rd32];
	mad.lo.s32 	%r28, %r39, %r18, %r2;
	mul.wide.s32 	%rd33, %r28, 4;
	add.s64 	%rd34, %rd1, %rd33;
	ld.global.f32 	%f42, [%rd34];
	fma.rn.f32 	%f43, %f41, %f42, %f67;
	ld.global.f32 	%f44, [%rd32+4];
	mul.wide.u32 	%rd35, %r18, 4;
	add.s64 	%rd36, %rd34, %rd35;
	ld.global.f32 	%f45, [%rd36];
	fma.rn.f32 	%f46, %f44, %f45, %f43;
	ld.global.f32 	%f47, [%rd32+8];
	add.s64 	%rd37, %rd36, %rd35;
	ld.global.f32 	%f48, [%rd37];
	fma.rn.f32 	%f49, %f47, %f48, %f46;
	ld.global.f32 	%f50, [%rd32+12];
	add.s64 	%rd38, %rd37, %rd35;
	ld.global.f32 	%f51, [%rd38];
	fma.rn.f32 	%f67, %f50, %f51, %f49;
	add.s32 	%r39, %r39, 4;
$L__BB0_7:
	setp.eq.s32 	%p6, %r13, 0;
	@%p6 bra 	$L__BB0_12;
	setp.eq.s32 	%p7, %r13, 1;
	@%p7 bra 	$L__BB0_10;
	add.s32 	%r29, %r39, %r1;
	mul.wide.s32 	%rd39, %r29, 4;
	add.s64 	%rd40, %rd2, %rd39;
	ld.global.f32 	%f53, [%rd40];
	mad.lo.s32 	%r30, %r39, %r18, %r2;
	mul.wide.s32 	%rd41, %r30, 4;
	add.s64 	%rd42, %rd1, %rd41;
	ld.global.f32 	%f54, [%rd42];
	fma.rn.f32 	%f55, %f53, %f54, %f67;
	ld.global.f32 	%f56, [%rd40+4];
	mul.wide.u32 	%rd43, %r18, 4;
	add.s64 	%rd44, %rd42, %rd43;
	ld.global.f32 	%f57, [%rd44];
	fma.rn.f32 	%f67, %f56, %f57, %f55;
	add.s32 	%r39, %r39, 2;
$L__BB0_10:
	and.b32  	%r31, %r18, 1;
	setp.eq.b32 	%p8, %r31, 1;
	not.pred 	%p9, %p8;
	@%p9 bra 	$L__BB0_12;
	add.s32 	%r32, %r39, %r1;
	mul.wide.s32 	%rd45, %r32, 4;
	add.s64 	%rd46, %rd2, %rd45;
	ld.global.f32 	%f58, [%rd46];
	mad.lo.s32 	%r33, %r39, %r18, %r2;
	mul.wide.s32 	%rd47, %r33, 4;
	add.s64 	%rd48, %rd1, %rd47;
	ld.global.f32 	%f59, [%rd48];
	fma.rn.f32 	%f67, %f58, %f59, %f67;
$L__BB0_12:
	ld.param.u64 	%rd52, [_Z5dgemmPfS_S_ii_param_2];
	cvta.to.global.u64 	%rd49, %rd52;
	add.s32 	%r34, %r1, %r2;
	mul.wide.s32 	%rd50, %r34, 4;
	add.s64 	%rd51, %rd49, %rd50;
	st.global.f32 	[%rd51], %f67;
	ret;

}


// ===== COMPILED SASS (sm_100) =====

	.target	sm_100

	.elftype	@"ET_EXEC"


//--------------------- .note.nv.tkinfo           --------------------------
	.section	.note.nv.tkinfo,"",@"SHT_NOTE"
	.sectionflags	@"SHF_NOTE_NV_TKINFO"
	.tkinfo
        /*0018*/ 	.word	0x00000002
        /*0030*/ 	.string	""
        /*0030*/ 	.string	"ptxas"
        /*0030*/ 	.string	"Cuda compilation tools, release 13.0, V13.0.88"
        /*0030*/ 	.string	"Build cuda_13.0.r13.0/compiler.36424714_0"
        /*0030*/ 	.string	"-arch sm_100 -m 64 "



//--------------------- .note.nv.cuinfo           --------------------------
	.section	.note.nv.cuinfo,"",@"SHT_NOTE"
	.sectionflags	@"SHF_NOTE_NV_CUINFO"
        /*0018*/ 	.short	0x0002
        /*001a*/ 	.short	0x0064
        /*001c*/ 	.short	0x0082
	.zero		2


//--------------------- .nv.info                  --------------------------
	.section	.nv.info,"",@"SHT_CUDA_INFO"
	.align	4


	//----- nvinfo : EIATTR_REGCOUNT
	.align		4
        /*0000*/ 	.byte	0x04, 0x2f
        /*0002*/ 	.short	(.L_1 - .L_0)
	.align		4
.L_0:
        /*0004*/ 	.word	index@(_Z5dgemmPfS_S_ii)
        /*0008*/ 	.word	0x00000020


	//----- nvinfo : EIATTR_FRAME_SIZE
	.align		4
.L_1:
        /*000c*/ 	.byte	0x04, 0x11
        /*000e*/ 	.short	(.L_3 - .L_2)
	.align		4
.L_2:
        /*0010*/ 	.word	index@(_Z5dgemmPfS_S_ii)
        /*0014*/ 	.word	0x00000000


	//----- nvinfo : EIATTR_MIN_STACK_SIZE
	.align		4
.L_3:
        /*0018*/ 	.byte	0x04, 0x12
        /*001a*/ 	.short	(.L_5 - .L_4)
	.align		4
.L_4:
        /*001c*/ 	.word	index@(_Z5dgemmPfS_S_ii)
        /*0020*/ 	.word	0x00000000
.L_5:


//--------------------- .nv.compat                --------------------------
	.section	.nv.compat,"",@"SHT_CUDA_COMPAT_INFO"
	.align	4
        /*0000*/ 	.byte	0x02, 0x09, 0x00, 0x00, 0x02, 0x02, 0x01, 0x00, 0x02, 0x05, 0x05, 0x00, 0x03, 0x07, 0x01, 0x01
        /*0010*/ 	.byte	0x02, 0x03, 0x00, 0x00, 0x02, 0x06, 0x01, 0x00, 0x04, 0x0b, 0x08, 0x00, 0x09, 0x00, 0x00, 0x00
        /*0020*/ 	.byte	0x00, 0x00, 0x00, 0x00


//--------------------- .nv.info._Z5dgemmPfS_S_ii --------------------------
	.section	.nv.info._Z5dgemmPfS_S_ii,"",@"SHT_CUDA_INFO"
	.sectionflags	@""
	.align	4


	//----- nvinfo : EIATTR_CUDA_API_VERSION
	.align		4
        /*0000*/ 	.byte	0x04, 0x37
        /*0002*/ 	.short	(.L_7 - .L_6)
.L_6:
        /*0004*/ 	.word	0x00000082


	//----- nvinfo : EIATTR_KPARAM_INFO
	.align		4
.L_7:
        /*0008*/ 	.byte	0x04, 0x17
        /*000a*/ 	.short	(.L_9 - .L_8)
.L_8:
        /*000c*/ 	.word	0x00000000
        /*0010*/ 	.short	0x0004
        /*0012*/ 	.short	0x001c
        /*0014*/ 	.byte	0x00, 0xf0, 0x11, 0x00


	//----- nvinfo : EIATTR_KPARAM_INFO
	.align		4
.L_9:
        /*0018*/ 	.byte	0x04, 0x17
        /*001a*/ 	.short	(.L_11 - .L_10)
.L_10:
        /*001c*/ 	.word	0x00000000
        /*0020*/ 	.short	0x0003
        /*0022*/ 	.short	0x0018
        /*0024*/ 	.byte	0x00, 0xf0, 0x11, 0x00


	//----- nvinfo : EIATTR_KPARAM_INFO
	.align		4
.L_11:
        /*0028*/ 	.byte	0x04, 0x17
        /*002a*/ 	.short	(.L_13 - .L_12)
.L_12:
        /*002c*/ 	.word	0x00000000
        /*0030*/ 	.short	0x0002
        /*0032*/ 	.short	0x0010
        /*0034*/ 	.byte	0x00, 0xf5, 0x21, 0x00


	//----- nvinfo : EIATTR_KPARAM_INFO
	.align		4
.L_13:
        /*0038*/ 	.byte	0x04, 0x17
        /*003a*/ 	.short	(.L_15 - .L_14)
.L_14:
        /*003c*/ 	.word	0x00000000
        /*0040*/ 	.short	0x0001
        /*0042*/ 	.short	0x0008
        /*0044*/ 	.byte	0x00, 0xf5, 0x21, 0x00


	//----- nvinfo : EIATTR_KPARAM_INFO
	.align		4
.L_15:
        /*0048*/ 	.byte	0x04, 0x17
        /*004a*/ 	.short	(.L_17 - .L_16)
.L_16:
        /*004c*/ 	.word	0x00000000
        /*0050*/ 	.short	0x0000
        /*0052*/ 	.short	0x0000
        /*0054*/ 	.byte	0x00, 0xf5, 0x21, 0x00


	//----- nvinfo : EIATTR_SPARSE_MMA_MASK
	.align		4
.L_17:
        /*0058*/ 	.byte	0x03, 0x50
        /*005a*/ 	.short	0x0000


	//----- nvinfo : EIATTR_MAXREG_COUNT
	.align		4
        /*005c*/ 	.byte	0x03, 0x1b
        /*005e*/ 	.short	0x00ff


	//----- nvinfo : EIATTR_MERCURY_ISA_VERSION
	.align		4
        /*0060*/ 	.byte	0x03, 0x5f
        /*0062*/ 	.short	0x0101


	//----- nvinfo : EIATTR_VRC_CTA_INIT_COUNT
	.align		4
        /*0064*/ 	.byte	0x02, 0x4a
	.zero		1
	.zero		1


	//----- nvinfo : EIATTR_EXIT_INSTR_OFFSETS
	.align		4
        /*0068*/ 	.byte	0x04, 0x1c
        /*006a*/ 	.short	(.L_19 - .L_18)


	//   ....[0]....
.L_18:
        /*006c*/ 	.word	0x000009a0


	//----- nvinfo : EIATTR_CBANK_PARAM_SIZE
	.align		4
.L_19:
        /*0070*/ 	.byte	0x03, 0x19
        /*0072*/ 	.short	0x0020


	//----- nvinfo : EIATTR_PARAM_CBANK
	.align		4
        /*0074*/ 	.byte	0x04, 0x0a
        /*0076*/ 	.short	(.L_21 - .L_20)
	.align		4
.L_20:
        /*0078*/ 	.word	index@(.nv.constant0._Z5dgemmPfS_S_ii)
        /*007c*/ 	.short	0x0380
        /*007e*/ 	.short	0x0020


	//----- nvinfo : EIATTR_SW_WAR
	.align		4
.L_21:
        /*0080*/ 	.byte	0x04, 0x36
        /*0082*/ 	.short	(.L_23 - .L_22)
.L_22:
        /*0084*/ 	.word	0x00000008
.L_23:


//--------------------- .nv.callgraph             --------------------------
	.section	.nv.callgraph,"",@"SHT_CUDA_CALLGRAPH"
	.align	4
	.sectionentsize	8
	.align		4
        /*0000*/ 	.word	0x00000000
	.align		4
        /*0004*/ 	.word	0xffffffff
	.align		4
        /*0008*/ 	.word	0x00000000
	.align		4
        /*000c*/ 	.word	0xfffffffe
	.align		4
        /*0010*/ 	.word	0x00000000
	.align		4
        /*0014*/ 	.word	0xfffffffd
	.align		4
        /*0018*/ 	.word	0x00000000
	.align		4
        /*001c*/ 	.word	0xfffffffc


//--------------------- .text._Z5dgemmPfS_S_ii    --------------------------
	.section	.text._Z5dgemmPfS_S_ii,"ax",@progbits
	.align	128
        .global         _Z5dgemmPfS_S_ii
        .type           _Z5dgemmPfS_S_ii,@function
        .size           _Z5dgemmPfS_S_ii,(.L_x_5 - _Z5dgemmPfS_S_ii)
        .other          _Z5dgemmPfS_S_ii,@"STO_CUDA_ENTRY STV_DEFAULT"
_Z5dgemmPfS_S_ii:
.text._Z5dgemmPfS_S_ii:
[----:B------:R-:W-:Y:S01]  /*0000*/  LDC R1, c[0x0][0x37c] ;  /* 0x0000df00ff017b82 */ /* 0x000fe20000000800 */
[----:B------:R-:W0:Y:S01]  /*0010*/  S2R R13, SR_TID.Y ;  /* 0x00000000000d7919 */ /* 0x000e220000002200 */
[----:B------:R-:W1:Y:S06]  /*0020*/  LDCU.64 UR18, c[0x0][0x398] ;  /* 0x00007300ff1277ac */ /* 0x000e6c0008000a00 */
[----:B------:R-:W0:Y:S01]  /*0030*/  S2UR UR5, SR_CTAID.Y ;  /* 0x00000000000579c3 */ /* 0x000e220000002600 */
[----:B------:R-:W-:Y:S01]  /*0040*/  HFMA2 R15, -RZ, RZ, 0, 0 ;  /* 0x00000000ff0f7431 */ /* 0x000fe200000001ff */
[----:B------:R-:W2:Y:S01]  /*0050*/  S2R R0, SR_TID.X ;  /* 0x0000000000007919 */ /* 0x000ea20000002100 */
[----:B------:R-:W3:Y:S05]  /*0060*/  LDCU.64 UR16, c[0x0][0x358] ;  /* 0x00006b00ff1077ac */ /* 0x000eea0008000a00 */
[----:B------:R-:W2:Y:S01]  /*0070*/  S2UR UR4, SR_CTAID.X ;  /* 0x00000000000479c3 */ /* 0x000ea20000002500 */
[----:B-1----:R-:W-:Y:S01]  /*0080*/  UISETP.GE.AND UP0, UPT, UR19, 0x1, UPT ;  /* 0x000000011300788c */ /* 0x002fe2000bf06270 */
[----:B------:R-:W-:-:S05]  /*0090*/  MOV R2, UR18 ;  /* 0x0000001200027c02 */ /* 0x000fca0008000f00 */
[C---:B0-----:R-:W-:Y:S02]  /*00a0*/  IMAD R13, R2.reuse, UR5, R13 ;  /* 0x00000005020d7c24 */ /* 0x041fe4000f8e020d */
[----:B--2---:R-:W-:Y:S02]  /*00b0*/  IMAD R0, R2, UR4, R0 ;  /* 0x0000000402007c24 */ /* 0x004fe4000f8e0200 */
[----:B------:R-:W-:Y:S01]  /*00c0*/  IMAD R13, R13, UR19, RZ ;  /* 0x000000130d0d7c24 */ /* 0x000fe2000f8e02ff */
[----:B---3--:R-:W-:Y:S06]  /*00d0*/  BRA.U !UP0, `(.L_x_0) ;  /* 0x0000000908207547 */ /* 0x008fec000b800000 */
[----:B------:R-:W-:Y:S01]  /*00e0*/  UISETP.GE.U32.AND UP1, UPT, UR19, 0x8, UPT ;  /* 0x000000081300788c */ /* 0x000fe2000bf26070 */
[----:B------:R-:W-:Y:S01]  /*00f0*/  MOV R15, RZ ;  /* 0x000000ff000f7202 */ /* 0x000fe20000000f00 */
[----:B------:R-:W-:Y:S01]  /*0100*/  ULOP3.LUT UR18, UR19, 0x7, URZ, 0xc0, !UPT ;  /* 0x0000000713127892 */ /* 0x000fe2000f8ec0ff */
[----:B------:R-:W-:-:S03]  /*0110*/  UMOV UR4, URZ ;  /* 0x000000ff00047c82 */ /* 0x000fc60008000000 */
[----:B------:R-:W-:-:S03]  /*0120*/  UISETP.NE.AND UP0, UPT, UR18, URZ, UPT ;  /* 0x000000ff1200728c */ /* 0x000fc6000bf05270 */
[----:B------:R-:W-:Y:S08]  /*0130*/  BRA.U !UP1, `(.L_x_1) ;  /* 0x0000000109f87547 */ /* 0x000ff0000b800000 */
[----:B------:R-:W0:Y:S01]  /*0140*/  LDCU.64 UR20, c[0x0][0x388] ;  /* 0x00007100ff1477ac */ /* 0x000e220008000a00 */
[----:B------:R-:W-:Y:S02]  /*0150*/  MOV R15, RZ ;  /* 0x000000ff000f7202 */ /* 0x000fe40000000f00 */
[----:B------:R-:W-:Y:S01]  /*0160*/  MOV R12, R13 ;  /* 0x0000000d000c7202 */ /* 0x000fe20000000f00 */
[----:B------:R-:W-:Y:S01]  /*0170*/  ULOP3.LUT UR4, UR19, 0x7ffffff8, URZ, 0xc0, !UPT ;  /* 0x7ffffff813047892 */ /* 0x000fe2000f8ec0ff */
[----:B------:R-:W-:-:S03]  /*0180*/  MOV R14, R0 ;  /* 0x00000000000e7202 */ /* 0x000fc60000000f00 */
[----:B------:R-:W-:Y:S02]  /*0190*/  UIADD3 UR5, UPT, UPT, -UR4, URZ, URZ ;  /* 0x000000ff04057290 */ /* 0x000fe4000fffe1ff */
[----:B0-----:R-:W-:Y:S02]  /*01a0*/  UIMAD.WIDE.U32 UR6, UR19, 0xc, UR20 ;  /* 0x0000000c130678a5 */ /* 0x001fe4000f8e0014 */
[----:B------:R-:W-:Y:S02]  /*01b0*/  UIMAD.WIDE.U32 UR8, UR19, 0x10, UR20 ;  /* 0x00000010130878a5 */ /* 0x000fe4000f8e0014 */
[----:B------:R-:W-:Y:S02]  /*01c0*/  UIMAD.WIDE.U32 UR10, UR19, 0x14, UR20 ;  /* 0x00000014130a78a5 */ /* 0x000fe4000f8e0014 */
[----:B------:R-:W-:Y:S02]  /*01d0*/  UIMAD.WIDE.U32 UR12, UR19, 0x18, UR20 ;  /* 0x00000018130c78a5 */ /* 0x000fe4000f8e0014 */
[----:B------:R-:W-:-:S12]  /*01e0*/  UIMAD.WIDE.U32 UR14, UR19, 0x1c, UR20 ;  /* 0x0000001c130e78a5 */ /* 0x000fd8000f8e0014 */
.L_x_2:
[----:B------:R-:W0:Y:S01]  /*01f0*/  LDC.64 R2, c[0x0][0x380] ;  /* 0x0000e000ff027b82 */ /* 0x000e220000000a00 */
[----:B------:R-:W-:Y:S01]  /*0200*/  HFMA2 R9, -RZ, RZ, 0, 2.384185791015625e-07 ;  /* 0x00000004ff097431 */ /* 0x000fe200000001ff */
[----:B------:R-:W-:Y:S02]  /*0210*/  UIMAD.WIDE.U32 UR24, UR19, 0x4, UR20 ;  /* 0x00000004131878a5 */ /* 0x000fe4000f8e0014 */
[----:B------:R-:W-:-:S04]  /*0220*/  UIMAD.WIDE.U32 UR22, UR19, 0x8, UR20 ;  /* 0x00000008131678a5 */ /* 0x000fc8000f8e0014 */
[----:B------:R-:W-:Y:S02]  /*0230*/  MOV R4, UR24 ;  /* 0x0000001800047c02 */ /* 0x000fe40008000f00 */
[----:B------:R-:W-:Y:S01]  /*0240*/  MOV R5, UR25 ;  /* 0x0000001900057c02 */ /* 0x000fe20008000f00 */
[C---:B------:R-:W-:Y:S01]  /*0250*/  IMAD.WIDE R8, R14.reuse, R9, UR20 ;  /* 0x000000140e087e25 */ /* 0x040fe2000f8e0209 */
[----:B------:R-:W-:Y:S02]  /*0260*/  MOV R6, UR22 ;  /* 0x0000001600067c02 */ /* 0x000fe40008000f00 */
[----:B------:R-:W-:Y:S01]  /*0270*/  MOV R7, UR23 ;  /* 0x0000001700077c02 */ /* 0x000fe20008000f00 */
[----:B------:R-:W-:Y:S01]  /*0280*/  IMAD.WIDE R4, R14, 0x4, R4 ;  /* 0x000000040e047825 */ /* 0x000fe200078e0204 */
[----:B------:R1:W2:Y:S03]  /*0290*/  LDG.E R21, desc[UR16][R8.64] ;  /* 0x0000001008157981 */ /* 0x0002a6000c1e1900 */
[----:B------:R-:W-:-:S02]  /*02a0*/  HFMA2 R11, -RZ, RZ, 0, 2.384185791015625e-07 ;  /* 0x00000004ff0b7431 */ /* 0x000fc400000001ff */
[----:B0-----:R-:W-:Y:S01]  /*02b0*/  IMAD.WIDE R2, R12, 0x4, R2 ;  /* 0x000000040c027825 */ /* 0x001fe200078e0202 */
[----:B------:R-:W-:Y:S01]  /*02c0*/  MOV R25, 0x4 ;  /* 0x0000000400197802 */ /* 0x000fe20000000f00 */
[----:B------:R0:W3:Y:S04]  /*02d0*/  LDG.E R19, desc[UR16][R4.64] ;  /* 0x0000001004137981 */ /* 0x0000e8000c1e1900 */
[----:B------:R-:W2:Y:S01]  /*02e0*/  LDG.E R20, desc[UR16][R2.64] ;  /* 0x0000001002147981 */ /* 0x000ea2000c1e1900 */
[----:B------:R-:W-:-:S03]  /*02f0*/  IMAD.WIDE R6, R14, 0x4, R6 ;  /* 0x000000040e067825 */ /* 0x000fc600078e0206 */
[----:B------:R-:W3:Y:S01]  /*0300*/  LDG.E R18, desc[UR16][R2.64+0x4] ;  /* 0x0000041002127981 */ /* 0x000ee2000c1e1900 */
[C---:B------:R-:W-:Y:S01]  /*0310*/  IMAD.WIDE R24, R14.reuse, R25, UR6 ;  /* 0x000000060e187e25 */ /* 0x040fe2000f8e0219 */
[----:B------:R-:W-:Y:S02]  /*0320*/  MOV R27, 0x4 ;  /* 0x00000004001b7802 */ /* 0x000fe40000000f00 */
[----:B------:R4:W5:Y:S01]  /*0330*/  LDG.E R17, desc[UR16][R6.64] ;  /* 0x0000001006117981 */ /* 0x000962000c1e1900 */
[----:B-1----:R-:W-:-:S03]  /*0340*/  IMAD.WIDE R8, R14, R11, UR8 ;  /* 0x000000080e087e25 */ /* 0x002fc6000f8e020b */
[----:B------:R-:W5:Y:S01]  /*0350*/  LDG.E R16, desc[UR16][R2.64+0x8] ;  /* 0x0000081002107981 */ /* 0x000f62000c1e1900 */
[----:B------:R-:W-:Y:S02]  /*0360*/  HFMA2 R29, -RZ, RZ, 0, 2.384185791015625e-07 ;  /* 0x00000004ff1d7431 */ /* 0x000fe400000001ff */
[C---:B0-----:R-:W-:Y:S01]  /*0370*/  IMAD.WIDE R4, R14.reuse, R27, UR10 ;  /* 0x0000000a0e047e25 */ /* 0x041fe2000f8e021b */
[----:B------:R-:W5:Y:S04]  /*0380*/  LDG.E R23, desc[UR16][R24.64] ;  /* 0x0000001018177981 */ /* 0x000f68000c1e1900 */
[----:B------:R-:W5:Y:S01]  /*0390*/  LDG.E R22, desc[UR16][R2.64+0xc] ;  /* 0x00000c1002167981 */ /* 0x000f62000c1e1900 */
[----:B----4-:R-:W-:-:S03]  /*03a0*/  IMAD.WIDE R6, R14, R11, UR12 ;  /* 0x0000000c0e067e25 */ /* 0x010fc6000f8e020b */
[----:B------:R-:W4:Y:S04]  /*03b0*/  LDG.E R9, desc[UR16][R8.64] ;  /* 0x0000001008097981 */ /* 0x000f28000c1e1900 */
[----:B------:R-:W4:Y:S01]  /*03c0*/  LDG.E R26, desc[UR16][R2.64+0x10] ;  /* 0x00001010021a7981 */ /* 0x000f22000c1e1900 */
[----:B------:R-:W-:-:S03]  /*03d0*/  IMAD.WIDE R10, R14, R29, UR14 ;  /* 0x0000000e0e0a7e25 */ /* 0x000fc6000f8e021d */
[----:B------:R0:W4:Y:S04]  /*03e0*/  LDG.E R4, desc[UR16][R4.64] ;  /* 0x0000001004047981 */ /* 0x000128000c1e1900 */
[----:B------:R-:W4:Y:S04]  /*03f0*/  LDG.E R27, desc[UR16][R2.64+0x14] ;  /* 0x00001410021b7981 */ /* 0x000f28000c1e1900 */
[----:B------:R-:W4:Y:S04]  /*0400*/  LDG.E R7, desc[UR16][R6.64] ;  /* 0x0000001006077981 */ /* 0x000f28000c1e1900 */
[----:B------:R-:W4:Y:S04]  /*0410*/  LDG.E R24, desc[UR16][R2.64+0x18] ;  /* 0x0000181002187981 */ /* 0x000f28000c1e1900 */
[----:B------:R-:W4:Y:S04]  /*0420*/  LDG.E R10, desc[UR16][R10.64] ;  /* 0x000000100a0a7981 */ /* 0x000f28000c1e1900 */
[----:B------:R-:W4:Y:S01]  /*0430*/  LDG.E R28, desc[UR16][R2.64+0x1c] ;  /* 0x00001c10021c7981 */ /* 0x000f22000c1e1900 */
[----:B------:R-:W-:-:S04]  /*0440*/  UIADD3 UR5, UPT, UPT, UR5, 0x8, URZ ;  /* 0x0000000805057890 */ /* 0x000fc8000fffe0ff */
[----:B------:R-:W-:Y:S01]  /*0450*/  UISETP.NE.AND UP1, UPT, UR5, URZ, UPT ;  /* 0x000000ff0500728c */ /* 0x000fe2000bf25270 */
[----:B0-----:R-:W-:Y:S02]  /*0460*/  MOV R5, UR19 ;  /* 0x0000001300057c02 */ /* 0x001fe40008000f00 */
[----:B------:R-:W-:Y:S02]  /*0470*/  IADD3 R12, PT, PT, R12, 0x8, RZ ;  /* 0x000000080c0c7810 */ /* 0x000fe40007ffe0ff */
[----:B------:R-:W-:Y:S01]  /*0480*/  LEA R14, R5, R14, 0x3 ;  /* 0x0000000e050e7211 */ /* 0x000fe200078e18ff */
[----:B--2---:R-:W-:-:S04]  /*0490*/  FFMA R21, R20, R21, R15 ;  /* 0x0000001514157223 */ /* 0x004fc8000000000f */
[----:B---3--:R-:W-:-:S04]  /*04a0*/  FFMA R19, R18, R19, R21 ;  /* 0x0000001312137223 */ /* 0x008fc80000000015 */
[----:B-----5:R-:W-:-:S04]  /*04b0*/  FFMA R17, R16, R17, R19 ;  /* 0x0000001110117223 */ /* 0x020fc80000000013 */
[----:B------:R-:W-:-:S04]  /*04c0*/  FFMA R17, R22, R23, R17 ;  /* 0x0000001716117223 */ /* 0x000fc80000000011 */
[----:B----4-:R-:W-:-:S04]  /*04d0*/  FFMA R26, R26, R9, R17 ;  /* 0x000000091a1a7223 */ /* 0x010fc80000000011 */
[----:B------:R-:W-:-:S04]  /*04e0*/  FFMA R27, R27, R4, R26 ;  /* 0x000000041b1b7223 */ /* 0x000fc8000000001a */
[----:B------:R-:W-:-:S04]  /*04f0*/  FFMA R7, R24, R7, R27 ;  /* 0x0000000718077223 */ /* 0x000fc8000000001b */
[----:B------:R-:W-:Y:S01]  /*0500*/  FFMA R15, R28, R10, R7 ;  /* 0x0000000a1c0f7223 */ /* 0x000fe20000000007 */
[----:B------:R-:W-:Y:S06]  /*0510*/  BRA.U UP1, `(.L_x_2) ;  /* 0xfffffffd01347547 */ /* 0x000fec000b83ffff */
.L_x_1:
[----:B------:R-:W-:Y:S05]  /*0520*/  BRA.U !UP0, `(.L_x_0) ;  /* 0x00000005080c7547 */ /* 0x000fea000b800000 */
[----:B------:R-:W-:Y:S02]  /*0530*/  UISETP.GE.U32.AND UP0, UPT, UR18, 0x4, UPT ;  /* 0x000000041200788c */ /* 0x000fe4000bf06070 */
[----:B------:R-:W-:-:S04]  /*0540*/  ULOP3.LUT UR5, UR19, 0x3, URZ, 0xc0, !UPT ;  /* 0x0000000313057892 */ /* 0x000fc8000f8ec0ff */
[----:B------:R-:W-:-:S03]  /*0550*/  UISETP.NE.AND UP1, UPT, UR5, URZ, UPT ;  /* 0x000000ff0500728c */ /* 0x000fc6000bf25270 */
[----:B------:R-:W-:Y:S08]  /*0560*/  BRA.U !UP0, `(.L_x_3) ;  /* 0x0000000108647547 */ /* 0x000ff0000b800000 */
[----:B------:R-:W0:Y:S01]  /*0570*/  LDC.64 R4, c[0x0][0x388] ;  /* 0x0000e200ff047b82 */ /* 0x000e220000000a00 */
[----:B------:R-:W-:Y:S02]  /*0580*/  MOV R9, UR4 ;  /* 0x0000000400097c02 */ /* 0x000fe40008000f00 */
[----:B------:R-:W-:-:S03]  /*0590*/  IADD3 R7, PT, PT, R13, UR4, RZ ;  /* 0x000000040d077c10 */ /* 0x000fc6000fffe0ff */
[----:B------:R-:W-:Y:S02]  /*05a0*/  IMAD R9, R9, UR19, R0 ;  /* 0x0000001309097c24 */ /* 0x000fe4000f8e0200 */
[----:B------:R-:W1:Y:S01]  /*05b0*/  LDC.64 R2, c[0x0][0x380] ;  /* 0x0000e000ff027b82 */ /* 0x000e620000000a00 */
[----:B------:R-:W-:Y:S01]  /*05c0*/  MOV R11, UR19 ;  /* 0x00000013000b7c02 */ /* 0x000fe20008000f00 */
[----:B0-----:R-:W-:Y:S01]  /*05d0*/  IMAD.WIDE R4, R9, 0x4, R4 ;  /* 0x0000000409047825 */ /* 0x001fe200078e0204 */
[----:B------:R-:W-:-:S03]  /*05e0*/  MOV R9, UR19 ;  /* 0x0000001300097c02 */ /* 0x000fc60008000f00 */
[----:B-1----:R-:W-:-:S04]  /*05f0*/  IMAD.WIDE R2, R7, 0x4, R2 ;  /* 0x0000000407027825 */ /* 0x002fc800078e0202 */
[C---:B------:R-:W-:Y:S01]  /*0600*/  IMAD.WIDE.U32 R6, R9.reuse, 0x4, R4 ;  /* 0x0000000409067825 */ /* 0x040fe200078e0004 */
[----:B------:R-:W2:Y:S04]  /*0610*/  LDG.E R12, desc[UR16][R2.64] ;  /* 0x00000010020c7981 */ /* 0x000ea8000c1e1900 */
[----:B------:R-:W2:Y:S01]  /*0620*/  LDG.E R4, desc[UR16][R4.64] ;  /* 0x0000001004047981 */ /* 0x000ea2000c1e1900 */
[----:B------:R-:W-:-:S03]  /*0630*/  IMAD.WIDE.U32 R8, R9, 0x4, R6 ;  /* 0x0000000409087825 */ /* 0x000fc600078e0006 */
[----:B------:R-:W3:Y:S04]  /*0640*/  LDG.E R6, desc[UR16][R6.64] ;  /* 0x0000001006067981 */ /* 0x000ee8000c1e1900 */
[----:B------:R-:W3:Y:S01]  /*0650*/  LDG.E R17, desc[UR16][R2.64+0x4] ;  /* 0x0000041002117981 */ /* 0x000ee2000c1e1900 */
[----:B------:R-:W-:-:S03]  /*0660*/  IMAD.WIDE.U32 R10, R11, 0x4, R8 ;  /* 0x000000040b0a7825 */ /* 0x000fc600078e0008 */
[----:B------:R-:W4:Y:S04]  /*0670*/  LDG.E R14, desc[UR16][R8.64] ;  /* 0x00000010080e7981 */ /* 0x000f28000c1e1900 */
[----:B------:R-:W4:Y:S04]  /*0680*/  LDG.E R19, desc[UR16][R2.64+0x8] ;  /* 0x0000081002137981 */ /* 0x000f28000c1e1900 */
[----:B------:R-:W5:Y:S04]  /*0690*/  LDG.E R21, desc[UR16][R2.64+0xc] ;  /* 0x00000c1002157981 */ /* 0x000f68000c1e1900 */
[----:B------:R-:W5:Y:S01]  /*06a0*/  LDG.E R10, desc[UR16][R10.64] ;  /* 0x000000100a0a7981 */ /* 0x000f62000c1e1900 */
[----:B------:R-:W-:Y:S01]  /*06b0*/  UIADD3 UR4, UPT, UPT, UR4, 0x4, URZ ;  /* 0x0000000404047890 */ /* 0x000fe2000fffe0ff */
[----:B--2---:R-:W-:-:S04]  /*06c0*/  FFMA R4, R12, R4, R15 ;  /* 0x000000040c047223 */ /* 0x004fc8000000000f */
[----:B---3--:R-:W-:-:S04]  /*06d0*/  FFMA R4, R17, R6, R4 ;  /* 0x0000000611047223 */ /* 0x008fc80000000004 */
[----:B----4-:R-:W-:-:S04]  /*06e0*/  FFMA R4, R19, R14, R4 ;  /* 0x0000000e13047223 */ /* 0x010fc80000000004 */
[----:B-----5:R-:W-:-:S07]  /*06f0*/  FFMA R15, R21, R10, R4 ;  /* 0x0000000a150f7223 */ /* 0x020fce0000000004 */
.L_x_3:
[----:B------:R-:W-:Y:S05]  /*0700*/  BRA.U !UP1, `(.L_x_0) ;  /* 0x0000000109947547 */ /* 0x000fea000b800000 */
[----:B------:R-:W-:Y:S01]  /*0710*/  UISETP.NE.AND UP0, UPT, UR5, 0x1, UPT ;  /* 0x000000010500788c */ /* 0x000fe2000bf05270 */
[----:B------:R-:W-:Y:S01]  /*0720*/  MOV R3, UR4 ;  /* 0x0000000400037c02 */ /* 0x000fe20008000f00 */
[----:B------:R-:W-:Y:S02]  /*0730*/  ULOP3.LUT UR5, UR19, 0x1, URZ, 0xc0, !UPT ;  /* 0x0000000113057892 */ /* 0x000fe4000f8ec0ff */
[----:B------:R-:W-:Y:S02]  /*0740*/  MOV R5, UR19 ;  /* 0x0000001300057c02 */ /* 0x000fe40008000f00 */
[----:B------:R-:W-:Y:S01]  /*0750*/  UISETP.NE.U32.AND UP1, UPT, UR5, 0x1, UPT ;  /* 0x000000010500788c */ /* 0x000fe2000bf25070 */
[----:B------:R-:W-:-:S04]  /*0760*/  PLOP3.LUT P0, PT, PT, PT, UP0, 0x80, 0x8 ;  /* 0x000000000008781c */ /* 0x000fc80003f0f008 */
[----:B------:R-:W0:Y:S01]  /*0770*/  @UP0 LDCU.128 UR8, c[0x0][0x380] ;  /* 0x00007000ff0807ac */ /* 0x000e220008000c00 */
[----:B------:R-:W-:-:S05]  /*0780*/  PLOP3.LUT P1, PT, PT, PT, UP1, 0x80, 0x8 ;  /* 0x000000000008781c */ /* 0x000fca0003f2f018 */
[----:B------:R-:W1:Y:S03]  /*0790*/  @!UP1 LDCU.128 UR12, c[0x0][0x380] ;  /* 0x00007000ff0c97ac */ /* 0x000e660008000c00 */
[----:B------:R-:W-:Y:S01]  /*07a0*/  @P0 IMAD R3, R3, UR19, R0 ;  /* 0x0000001303030c24 */ /* 0x000fe2000f8e0200 */
[----:B0-----:R-:W-:Y:S02]  /*07b0*/  MOV R10, UR10 ;  /* 0x0000000a000a7c02 */ /* 0x001fe40008000f00 */
[----:B------:R-:W-:Y:S02]  /*07c0*/  MOV R11, UR11 ;  /* 0x0000000b000b7c02 */ /* 0x000fe40008000f00 */
[----:B------:R-:W-:Y:S02]  /*07d0*/  MOV R8, UR8 ;  /* 0x0000000800087c02 */ /* 0x000fe40008000f00 */
[----:B------:R-:W-:Y:S01]  /*07e0*/  MOV R9, UR9 ;  /* 0x0000000900097c02 */ /* 0x000fe20008000f00 */
[----:B------:R-:W-:Y:S01]  /*07f0*/  @P0 IMAD.WIDE R10, R3, 0x4, R10 ;  /* 0x00000004030a0825 */ /* 0x000fe200078e020a */
[----:B------:R-:W-:Y:S01]  /*0800*/  @P0 IADD3 R3, PT, PT, R13, UR4, RZ ;  /* 0x000000040d030c10 */ /* 0x000fe2000fffe0ff */
[----:B------:R-:W-:Y:S01]  /*0810*/  @UP0 UIADD3 UR4, UPT, UPT, UR4, 0x2, URZ ;  /* 0x0000000204040890 */ /* 0x000fe2000fffe0ff */
[----:B-1----:R-:W-:-:S02]  /*0820*/  MOV R4, UR12 ;  /* 0x0000000c00047c02 */ /* 0x002fc40008000f00 */
[----:B------:R-:W-:Y:S01]  /*0830*/  MOV R6, UR14 ;  /* 0x0000000e00067c02 */ /* 0x000fe20008000f00 */
[----:B------:R-:W-:Y:S01]  /*0840*/  @P0 IMAD.WIDE R8, R3, 0x4, R8 ;  /* 0x0000000403080825 */ /* 0x000fe200078e0208 */
[----:B------:R-:W-:Y:S01]  /*0850*/  MOV R7, UR15 ;  /* 0x0000000f00077c02 */ /* 0x000fe20008000f00 */
[----:B------:R-:W2:Y:S01]  /*0860*/  @P0 LDG.E R14, desc[UR16][R10.64] ;  /* 0x000000100a0e0981 */ /* 0x000ea2000c1e1900 */
[----:B------:R-:W-:Y:S01]  /*0870*/  MOV R19, UR4 ;  /* 0x0000000400137c02 */ /* 0x000fe20008000f00 */
[----:B------:R-:W-:Y:S01]  /*0880*/  @P0 IMAD.WIDE.U32 R2, R5, 0x4, R10 ;  /* 0x0000000405020825 */ /* 0x000fe200078e000a */
[----:B------:R-:W-:Y:S01]  /*0890*/  MOV R5, UR13 ;  /* 0x0000000d00057c02 */ /* 0x000fe20008000f00 */
[----:B------:R-:W2:Y:S01]  /*08a0*/  @P0 LDG.E R12, desc[UR16][R8.64] ;  /* 0x00000010080c0981 */ /* 0x000ea2000c1e1900 */
[----:B------:R-:W-:Y:S01]  /*08b0*/  @!P1 IADD3 R17, PT, PT, R13, UR4, RZ ;  /* 0x000000040d119c10 */ /* 0x000fe2000fffe0ff */
[----:B------:R-:W-:Y:S02]  /*08c0*/  @!P1 IMAD R19, R19, UR19, R0 ;  /* 0x0000001313139c24 */ /* 0x000fe4000f8e0200 */
[----:B------:R-:W3:Y:S02]  /*08d0*/  @P0 LDG.E R21, desc[UR16][R8.64+0x4] ;  /* 0x0000041008150981 */ /* 0x000ee4000c1e1900 */
[----:B------:R-:W-:-:S02]  /*08e0*/  @!P1 IMAD.WIDE R4, R17, 0x4, R4 ;  /* 0x0000000411049825 */ /* 0x000fc400078e0204 */
[----:B------:R-:W3:Y:S02]  /*08f0*/  @P0 LDG.E R2, desc[UR16][R2.64] ;  /* 0x0000001002020981 */ /* 0x000ee4000c1e1900 */
[----:B------:R-:W-:Y:S02]  /*0900*/  @!P1 IMAD.WIDE R6, R19, 0x4, R6 ;  /* 0x0000000413069825 */ /* 0x000fe400078e0206 */
[----:B------:R-:W4:Y:S04]  /*0910*/  @!P1 LDG.E R4, desc[UR16][R4.64] ;  /* 0x0000001004049981 */ /* 0x000f28000c1e1900 */
[----:B------:R-:W4:Y:S01]  /*0920*/  @!P1 LDG.E R6, desc[UR16][R6.64] ;  /* 0x0000001006069981 */ /* 0x000f22000c1e1900 */
[----:B--2---:R-:W-:-:S04]  /*0930*/  @P0 FFMA R12, R12, R14, R15 ;  /* 0x0000000e0c0c0223 */ /* 0x004fc8000000000f */
[----:B---3--:R-:W-:-:S04]  /*0940*/  @P0 FFMA R15, R21, R2, R12 ;  /* 0x00000002150f0223 */ /* 0x008fc8000000000c */
[----:B----4-:R-:W-:-:S07]  /*0950*/  @!P1 FFMA R15, R4, R6, R15 ;  /* 0x00000006040f9223 */ /* 0x010fce000000000f */
.L_x_0:
[----:B------:R-:W0:Y:S01]  /*0960*/  LDC.64 R2, c[0x0][0x390] ;  /* 0x0000e400ff027b82 */ /* 0x000e220000000a00 */
[----:B------:R-:W-:-:S05]  /*0970*/  IADD3 R13, PT, PT, R13, R0, RZ ;  /* 0x000000000d0d7210 */ /* 0x000fca0007ffe0ff */
[----:B0-----:R-:W-:-:S05]  /*0980*/  IMAD.WIDE R2, R13, 0x4, R2 ;  /* 0x000000040d027825 */ /* 0x001fca00078e0202 */
[----:B------:R-:W-:Y:S01]  /*0990*/  STG.E desc[UR16][R2.64], R15 ;  /* 0x0000000f02007986 */ /* 0x000fe2000c101910 */
[----:B------:R-:W-:Y:S05]  /*09a0*/  EXIT ;  /* 0x000000000000794d */ /* 0x000fea0003800000 */
.L_x_4:
[----:B------:R-:W-:-:S00]  /*09b0*/  BRA `(.L_x_4) ;  /* 0xfffffffc00fc7947 */ /* 0x000fc0000383ffff */
[----:B------:R-:W-:-:S00]  /*09c0*/  NOP ;  /* 0x0000000000007918 */ /* 0x000fc00000000000 */
        /* <DEDUP_REMOVED lines=11> */
.L_x_5:


//--------------------- .nv.shared.reserved.0     --------------------------
	.section	.nv.shared.reserved.0,"aw",@nobits
	.weak		__nv_reservedSMEM_offset_0_alias
	.size		__nv_reservedSMEM_offset_0_alias, 0, 64
	.other		__nv_reservedSMEM_offset_0_alias,@"STO_CUDA_RESERVED_SHARED STV_DEFAULT"
__nv_reservedSMEM_offset_0_alias:
	.zero		0
	.zero		64


//--------------------- .nv.constant0._Z5dgemmPfS_S_ii --------------------------
	.section	.nv.constant0._Z5dgemmPfS_S_ii,"a",@progbits
	.sectionflags	@""
	.align	4
.nv.constant0._Z5dgemmPfS_S_ii:
	.zero		928


//--------------------- SYMBOLS --------------------------

	.type		.nv.reservedSmem.offset0,@object
	.size		.nv.reservedSmem.offset0,0x4
